//
// Generated by NVIDIA NVVM Compiler
//
// Compiler Build ID: CL-36424714
// Cuda compilation tools, release 13.0, V13.0.88
// Based on NVVM 20.0.0
//

.version 9.0
.target sm_100
.address_size 64

	// .globl	_Z9pointlessPiS_

.visible .entry _Z9pointlessPiS_(
	.param .u64 .ptr .align 1 _Z9pointlessPiS__param_0,
	.param .u64 .ptr .align 1 _Z9pointlessPiS__param_1
)
{
	.reg .pred 	%p<4>;
	.reg .b32 	%r<7>;
	.reg .b64 	%rd<8>;

	ld.param.u64 	%rd3, [_Z9pointlessPiS__param_0];
	ld.param.u64 	%rd4, [_Z9pointlessPiS__param_1];
	cvta.to.global.u64 	%rd1, %rd4;
	cvta.to.global.u64 	%rd2, %rd3;
	mov.u32 	%r1, %ctaid.x;
	setp.gt.u32 	%p1, %r1, 9;
	@%p1 bra 	$L__BB0_6;
	setp.eq.s32 	%p2, %r1, 9;
	@%p2 bra 	$L__BB0_4;
	setp.ne.s32 	%p3, %r1, 0;
	@%p3 bra 	$L__BB0_5;
	ld.global.u32 	%r3, [%rd2+4];
	st.global.u32 	[%rd1], %r3;
	bra.uni 	$L__BB0_6;
$L__BB0_4:
	ld.global.u32 	%r2, [%rd2+32];
	st.global.u32 	[%rd1+36], %r2;
	bra.uni 	$L__BB0_6;
$L__BB0_5:
	mul.wide.u32 	%rd5, %r1, 4;
	add.s64 	%rd6, %rd2, %rd5;
	ld.global.u32 	%r4, [%rd6+-4];
	ld.global.u32 	%r5, [%rd6+4];
	add.s32 	%r6, %r5, %r4;
	add.s64 	%rd7, %rd1, %rd5;
	st.global.u32 	[%rd7], %r6;
$L__BB0_6:
	ret;

}


// ===== COMPILED SASS (sm_100) =====

	.target	sm_100

	.elftype	@"ET_EXEC"


//--------------------- .note.nv.tkinfo           --------------------------
	.section	.note.nv.tkinfo,"",@"SHT_NOTE"
	.sectionflags	@"SHF_NOTE_NV_TKINFO"
	.tkinfo
        /*0018*/ 	.word	0x00000002
        /*0030*/ 	.string	""
        /*0030*/ 	.string	"ptxas"
        /*0030*/ 	.string	"Cuda compilation tools, release 13.0, V13.0.88"
        /*0030*/ 	.string	"Build cuda_13.0.r13.0/compiler.36424714_0"
        /*0030*/ 	.string	"-arch sm_100 -m 64 "



//--------------------- .note.nv.cuinfo           --------------------------
	.section	.note.nv.cuinfo,"",@"SHT_NOTE"
	.sectionflags	@"SHF_NOTE_NV_CUINFO"
        /*0018*/ 	.short	0x0002
        /*001a*/ 	.short	0x0064
        /*001c*/ 	.short	0x0082
	.zero		2


//--------------------- .nv.info                  --------------------------
	.section	.nv.info,"",@"SHT_CUDA_INFO"
	.align	4


	//----- nvinfo : EIATTR_REGCOUNT
	.align		4
        /*0000*/ 	.byte	0x04, 0x2f
        /*0002*/ 	.short	(.L_1 - .L_0)
	.align		4
.L_0:
        /*0004*/ 	.word	index@(_Z9pointlessPiS_)
        /*0008*/ 	.word	0x0000000c


	//----- nvinfo : EIATTR_FRAME_SIZE
	.align		4
.L_1:
        /*000c*/ 	.byte	0x04, 0x11
        /*000e*/ 	.short	(.L_3 - .L_2)
	.align		4
.L_2:
        /*0010*/ 	.word	index@(_Z9pointlessPiS_)
        /*0014*/ 	.word	0x00000000


	//----- nvinfo : EIATTR_MIN_STACK_SIZE
	.align		4
.L_3:
        /*0018*/ 	.byte	0x04, 0x12
        /*001a*/ 	.short	(.L_5 - .L_4)
	.align		4
.L_4:
        /*001c*/ 	.word	index@(_Z9pointlessPiS_)
        /*0020*/ 	.word	0x00000000
.L_5:


//--------------------- .nv.compat                --------------------------
	.section	.nv.compat,"",@"SHT_CUDA_COMPAT_INFO"
	.align	4
        /*0000*/ 	.byte	0x02, 0x09, 0x00, 0x00, 0x02, 0x02, 0x01, 0x00, 0x02, 0x05, 0x05, 0x00, 0x03, 0x07, 0x01, 0x01
        /*0010*/ 	.byte	0x02, 0x03, 0x00, 0x00, 0x02, 0x06, 0x01, 0x00, 0x04, 0x0b, 0x08, 0x00, 0x09, 0x00, 0x00, 0x00
        /*0020*/ 	.byte	0x00, 0x00, 0x00, 0x00


//--------------------- .nv.info._Z9pointlessPiS_ --------------------------
	.section	.nv.info._Z9pointlessPiS_,"",@"SHT_CUDA_INFO"
	.sectionflags	@""
	.align	4


	//----- nvinfo : EIATTR_CUDA_API_VERSION
	.align		4
        /*0000*/ 	.byte	0x04, 0x37
        /*0002*/ 	.short	(.L_7 - .L_6)
.L_6:
        /*0004*/ 	.word	0x00000082


	//----- nvinfo : EIATTR_KPARAM_INFO
	.align		4
.L_7:
        /*0008*/ 	.byte	0x04, 0x17
        /*000a*/ 	.short	(.L_9 - .L_8)
.L_8:
        /*000c*/ 	.word	0x00000000
        /*0010*/ 	.short	0x0001
        /*0012*/ 	.short	0x0008
        /*0014*/ 	.byte	0x00, 0xf5, 0x21, 0x00


	//----- nvinfo : EIATTR_KPARAM_INFO
	.align		4
.L_9:
        /*0018*/ 	.byte	0x04, 0x17
        /*001a*/ 	.short	(.L_11 - .L_10)
.L_10:
        /*001c*/ 	.word	0x00000000
        /*0020*/ 	.short	0x0000
        /*0022*/ 	.short	0x0000
        /*0024*/ 	.byte	0x00, 0xf5, 0x21, 0x00


	//----- nvinfo : EIATTR_SPARSE_MMA_MASK
	.align		4
.L_11:
        /*0028*/ 	.byte	0x03, 0x50
        /*002a*/ 	.short	0x0000


	//----- nvinfo : EIATTR_MAXREG_COUNT
	.align		4
        /*002c*/ 	.byte	0x03, 0x1b
        /*002e*/ 	.short	0x00ff


	//----- nvinfo : EIATTR_MERCURY_ISA_VERSION
	.align		4
        /*0030*/ 	.byte	0x03, 0x5f
        /*0032*/ 	.short	0x0101


	//----- nvinfo : EIATTR_VRC_CTA_INIT_COUNT
	.align		4
        /*0034*/ 	.byte	0x02, 0x4a
	.zero		1
	.zero		1


	//----- nvinfo : EIATTR_EXIT_INSTR_OFFSETS
	.align		4
        /*0038*/ 	.byte	0x04, 0x1c
        /*003a*/ 	.short	(.L_13 - .L_12)


	//   ....[0]....
.L_12:
        /*003c*/ 	.word	0x00000030


	//   ....[1]....
        /*0040*/ 	.word	0x000000d0


	//   ....[2]....
        /*0044*/ 	.word	0x00000160


	//   ....[3]....
        /*0048*/ 	.word	0x000001b0


	//----- nvinfo : EIATTR_CBANK_PARAM_SIZE
	.align		4
.L_13:
        /*004c*/ 	.byte	0x03, 0x19
        /*004e*/ 	.short	0x0010


	//----- nvinfo : EIATTR_PARAM_CBANK
	.align		4
        /*0050*/ 	.byte	0x04, 0x0a
        /*0052*/ 	.short	(.L_15 - .L_14)
	.align		4
.L_14:
        /*0054*/ 	.word	index@(.nv.constant0._Z9pointlessPiS_)
        /*0058*/ 	.short	0x0380
        /*005a*/ 	.short	0x0010


	//----- nvinfo : EIATTR_SW_WAR
	.align		4
.L_15:
        /*005c*/ 	.byte	0x04, 0x36
        /*005e*/ 	.short	(.L_17 - .L_16)
.L_16:
        /*0060*/ 	.word	0x00000008
.L_17:


//--------------------- .nv.callgraph             --------------------------
	.section	.nv.callgraph,"",@"SHT_CUDA_CALLGRAPH"
	.align	4
	.sectionentsize	8
	.align		4
        /*0000*/ 	.word	0x00000000
	.align		4
        /*0004*/ 	.word	0xffffffff
	.align		4
        /*0008*/ 	.word	0x00000000
	.align		4
        /*000c*/ 	.word	0xfffffffe
	.align		4
        /*0010*/ 	.word	0x00000000
	.align		4
        /*0014*/ 	.word	0xfffffffd
	.align		4
        /*0018*/ 	.word	0x00000000
	.align		4
        /*001c*/ 	.word	0xfffffffc


//--------------------- .text._Z9pointlessPiS_    --------------------------
	.section	.text._Z9pointlessPiS_,"ax",@progbits
	.align	128
        .global         _Z9pointlessPiS_
        .type           _Z9pointlessPiS_,@function
        .size           _Z9pointlessPiS_,(.L_x_3 - _Z9pointlessPiS_)
        .other          _Z9pointlessPiS_,@"STO_CUDA_ENTRY STV_DEFAULT"
_Z9pointlessPiS_:
.text._Z9pointlessPiS_:
[----:B------:R-:W-:Y:S01]  /*0000*/  LDC R1, c[0x0][0x37c] ;  /* 0x0000df00ff017b82 */ /* 0x000fe20000000800 */
[----:B------:R-:W0:Y:S02]  /*0010*/  S2R R9, SR_CTAID.X ;  /* 0x0000000000097919 */ /* 0x000e240000002500 */
[----:B0-----:R-:W-:-:S13]  /*0020*/  ISETP.GT.U32.AND P0, PT, R9, 0x9, PT ;  /* 0x000000090900780c */ /* 0x001fda0003f04070 */
[----:B------:R-:W-:Y:S05]  /*0030*/  @P0 EXIT ;  /* 0x000000000000094d */ /* 0x000fea0003800000 */
[----:B------:R-:W-:Y:S01]  /*0040*/  ISETP.NE.AND P0, PT, R9, 0x9, PT ;  /* 0x000000090900780c */ /* 0x000fe20003f05270 */
[----:B------:R-:W0:-:S12]  /*0050*/  LDCU.64 UR4, c[0x0][0x358] ;  /* 0x00006b00ff0477ac */ /* 0x000e180008000a00 */
[----:B------:R-:W-:Y:S05]  /*0060*/  @!P0 BRA `(.L_x_0) ;  /* 0x0000000000408947 */ /* 0x000fea0003800000 */
[----:B------:R-:W-:-:S13]  /*0070*/  ISETP.NE.AND P0, PT, R9, RZ, PT ;  /* 0x000000ff0900720c */ /* 0x000fda0003f05270 */
[----:B------:R-:W-:Y:S05]  /*0080*/  @P0 BRA `(.L_x_1) ;  /* 0x0000000000140947 */ /* 0x000fea0003800000 */
[----:B------:R-:W0:Y:S02]  /*0090*/  LDC.64 R4, c[0x0][0x380] ;  /* 0x0000e000ff047b82 */ /* 0x000e240000000a00 */
[----:B0-----:R-:W2:Y:S06]  /*00a0*/  LDG.E R5, desc[UR4][R4.64+0x4] ;  /* 0x0000040404057981 */ /* 0x001eac000c1e1900 */
[----:B------:R-:W2:Y:S02]  /*00b0*/  LDC.64 R2, c[0x0][0x388] ;  /* 0x0000e200ff027b82 */ /* 0x000ea40000000a00 */
[----:B--2---:R-:W-:Y:S01]  /*00c0*/  STG.E desc[UR4][R2.64], R5 ;  /* 0x0000000502007986 */ /* 0x004fe2000c101904 */
[----:B------:R-:W-:Y:S05]  /*00d0*/  EXIT ;  /* 0x000000000000794d */ /* 0x000fea0003800000 */
.L_x_1:
[----:B------:R-:W1:Y:S08]  /*00e0*/  LDC.64 R2, c[0x0][0x380] ;  /* 0x0000e000ff027b82 */ /* 0x000e700000000a00 */
[----:B------:R-:W2:Y:S01]  /*00f0*/  LDC.64 R4, c[0x0][0x388] ;  /* 0x0000e200ff047b82 */ /* 0x000ea20000000a00 */
[----:B-1----:R-:W-:-:S05]  /*0100*/  IMAD.WIDE.U32 R2, R9, 0x4, R2 ;  /* 0x0000000409027825 */ /* 0x002fca00078e0002 */
[----:B0-----:R-:W3:Y:S04]  /*0110*/  LDG.E R0, desc[UR4][R2.64+-0x4] ;  /* 0xfffffc0402007981 */ /* 0x001ee8000c1e1900 */
[----:B------:R-:W3:Y:S01]  /*0120*/  LDG.E R7, desc[UR4][R2.64+0x4] ;  /* 0x0000040402077981 */ /* 0x000ee2000c1e1900 */
[----:B--2---:R-:W-:Y:S01]  /*0130*/  IMAD.WIDE.U32 R4, R9, 0x4, R4 ;  /* 0x0000000409047825 */ /* 0x004fe200078e0004 */
[----:B---3--:R-:W-:-:S05]  /*0140*/  IADD3 R7, PT, PT, R0, R7, RZ ;  /* 0x0000000700077210 */ /* 0x008fca0007ffe0ff */
[----:B------:R-:W-:Y:S01]  /*0150*/  STG.E desc[UR4][R4.64], R7 ;  /* 0x0000000704007986 */ /* 0x000fe2000c101904 */
[----:B------:R-:W-:Y:S05]  /*0160*/  EXIT ;  /* 0x000000000000794d */ /* 0x000fea0003800000 */
.L_x_0:
[----:B------:R-:W0:Y:S02]  /*0170*/  LDC.64 R2, c[0x0][0x380] ;  /* 0x0000e000ff027b82 */ /* 0x000e240000000a00 */
[----:B0-----:R-:W2:Y:S06]  /*0180*/  LDG.E R3, desc[UR4][R2.64+0x20] ;  /* 0x0000200402037981 */ /* 0x001eac000c1e1900 */
[----:B------:R-:W2:Y:S02]  /*0190*/  LDC.64 R4, c[0x0][0x388] ;  /* 0x0000e200ff047b82 */ /* 0x000ea40000000a00 */
[----:B--2---:R-:W-:Y:S01]  /*01a0*/  STG.E desc[UR4][R4.64+0x24], R3 ;  /* 0x0000240304007986 */ /* 0x004fe2000c101904 */
[----:B------:R-:W-:Y:S05]  /*01b0*/  EXIT ;  /* 0x000000000000794d */ /* 0x000fea0003800000 */
.L_x_2:
[----:B------:R-:W-:-:S00]  /*01c0*/  BRA `(.L_x_2) ;  /* 0xfffffffc00fc7947 */ /* 0x000fc0000383ffff */
[----:B------:R-:W-:-:S00]  /*01d0*/  NOP ;  /* 0x0000000000007918 */ /* 0x000fc00000000000 */
        /* <DEDUP_REMOVED lines=10> */
.L_x_3:


//--------------------- .nv.shared.reserved.0     --------------------------
	.section	.nv.shared.reserved.0,"aw",@nobits
	.weak		__nv_reservedSMEM_offset_0_alias
	.size		__nv_reservedSMEM_offset_0_alias, 0, 64
	.other		__nv_reservedSMEM_offset_0_alias,@"STO_CUDA_RESERVED_SHARED STV_DEFAULT"
__nv_reservedSMEM_offset_0_alias:
	.zero		0
	.zero		64


//--------------------- .nv.constant0._Z9pointlessPiS_ --------------------------
	.section	.nv.constant0._Z9pointlessPiS_,"a",@progbits
	.sectionflags	@""
	.align	4
.nv.constant0._Z9pointlessPiS_:
	.zero		912


//--------------------- SYMBOLS --------------------------

	.type		.nv.reservedSmem.offset0,@object
	.size		.nv.reservedSmem.offset0,0x4
